	.headerflags	@"EF_CUDA_TEXMODE_UNIFIED EF_CUDA_64BIT_ADDRESS EF_CUDA_ACCELERATORS EF_CUDA_SM90 EF_CUDA_VIRTUAL_SM(EF_CUDA_SM90)"
	.elftype	@"ET_EXEC"


//--------------------- .nv.info                  --------------------------
	.section	.nv.info,"",@"SHT_CUDA_INFO"
	.align	4


	//----- nvinfo : EIATTR_REGCOUNT
	.align		4
        /*0000*/ 	.byte	0x04, 0x2f
        /*0002*/ 	.short	(.L_3 - .L_2)
	.align		4
.L_2:
        /*0004*/ 	.word	index@(triton_poi_fused__native_batch_norm_legit_no_training_add_relu_threshold_backward_1)
        /*0008*/ 	.word	0x0000001e


	//----- nvinfo : EIATTR_MIN_STACK_SIZE
	.align		4
.L_3:
        /*000c*/ 	.byte	0x04, 0x12
        /*000e*/ 	.short	(.L_5 - .L_4)
	.align		4
.L_4:
        /*0010*/ 	.word	index@(triton_poi_fused__native_batch_norm_legit_no_training_add_relu_threshold_backward_1)
        /*0014*/ 	.word	0x00000000


	//----- nvinfo : EIATTR_FRAME_SIZE
	.align		4
.L_5:
        /*0018*/ 	.byte	0x04, 0x11
        /*001a*/ 	.short	(.L_7 - .L_6)
	.align		4
.L_6:
        /*001c*/ 	.word	index@(triton_poi_fused__native_batch_norm_legit_no_training_add_relu_threshold_backward_1)
        /*0020*/ 	.word	0x00000000


	//----- nvinfo : EIATTR_MIN_STACK_SIZE
	.align		4
.L_7:
        /*0024*/ 	.byte	0x04, 0x12
        /*0026*/ 	.short	(.L_9 - .L_8)
	.align		4
.L_8:
        /*0028*/ 	.word	index@(triton_poi_fused__native_batch_norm_legit_no_training_add_relu_threshold_backward_1)
        /*002c*/ 	.word	0x00000000
.L_9:


//--------------------- .nv.info.triton_poi_fused__native_batch_norm_legit_no_training_add_relu_threshold_backward_1 --------------------------
	.section	.nv.info.triton_poi_fused__native_batch_norm_legit_no_training_add_relu_threshold_backward_1,"",@"SHT_CUDA_INFO"
	.sectionflags	@""
	.align	4


	//----- nvinfo : EIATTR_CUDA_API_VERSION
	.align		4
        /*0000*/ 	.byte	0x04, 0x37
        /*0002*/ 	.short	(.L_11 - .L_10)
.L_10:
        /*0004*/ 	.word	0x0000007c


	//----- nvinfo : EIATTR_KPARAM_INFO
	.align		4
.L_11:
        /*0008*/ 	.byte	0x04, 0x17
        /*000a*/ 	.short	(.L_13 - .L_12)
.L_12:
        /*000c*/ 	.word	0x00000000
        /*0010*/ 	.short	0x000c
        /*0012*/ 	.short	0x0060
        /*0014*/ 	.byte	0x00, 0xf0, 0x11, 0x00


	//----- nvinfo : EIATTR_KPARAM_INFO
	.align		4
.L_13:
        /*0018*/ 	.byte	0x04, 0x17
        /*001a*/ 	.short	(.L_15 - .L_14)
.L_14:
        /*001c*/ 	.word	0x00000000
        /*0020*/ 	.short	0x000b
        /*0022*/ 	.short	0x0058
        /*0024*/ 	.byte	0x00, 0xf4, 0x21, 0x00


	//----- nvinfo : EIATTR_KPARAM_INFO
	.align		4
.L_15:
        /*0028*/ 	.byte	0x04, 0x17
        /*002a*/ 	.short	(.L_17 - .L_16)
.L_16:
        /*002c*/ 	.word	0x00000000
        /*0030*/ 	.short	0x000a
        /*0032*/ 	.short	0x0050
        /*0034*/ 	.byte	0x00, 0xf4, 0x21, 0x00


	//----- nvinfo : EIATTR_KPARAM_INFO
	.align		4
.L_17:
        /*0038*/ 	.byte	0x04, 0x17
        /*003a*/ 	.short	(.L_19 - .L_18)
.L_18:
        /*003c*/ 	.word	0x00000000
        /*0040*/ 	.short	0x0009
        /*0042*/ 	.short	0x0048
        /*0044*/ 	.byte	0x00, 0xf4, 0x21, 0x00


	//----- nvinfo : EIATTR_KPARAM_INFO
	.align		4
.L_19:
        /*0048*/ 	.byte	0x04, 0x17
        /*004a*/ 	.short	(.L_21 - .L_20)
.L_20:
        /*004c*/ 	.word	0x00000000
        /*0050*/ 	.short	0x0008
        /*0052*/ 	.short	0x0040
        /*0054*/ 	.byte	0x00, 0xf4, 0x21, 0x00


	//----- nvinfo : EIATTR_KPARAM_INFO
	.align		4
.L_21:
        /*0058*/ 	.byte	0x04, 0x17
        /*005a*/ 	.short	(.L_23 - .L_22)
.L_22:
        /*005c*/ 	.word	0x00000000
        /*0060*/ 	.short	0x0007
        /*0062*/ 	.short	0x0038
        /*0064*/ 	.byte	0x00, 0xf4, 0x21, 0x00


	//----- nvinfo : EIATTR_KPARAM_INFO
	.align		4
.L_23:
        /*0068*/ 	.byte	0x04, 0x17
        /*006a*/ 	.short	(.L_25 - .L_24)
.L_24:
        /*006c*/ 	.word	0x00000000
        /*0070*/ 	.short	0x0006
        /*0072*/ 	.short	0x0030
        /*0074*/ 	.byte	0x00, 0xf4, 0x21, 0x00


	//----- nvinfo : EIATTR_KPARAM_INFO
	.align		4
.L_25:
        /*0078*/ 	.byte	0x04, 0x17
        /*007a*/ 	.short	(.L_27 - .L_26)
.L_26:
        /*007c*/ 	.word	0x00000000
        /*0080*/ 	.short	0x0005
        /*0082*/ 	.short	0x0028
        /*0084*/ 	.byte	0x00, 0xf4, 0x21, 0x00


	//----- nvinfo : EIATTR_KPARAM_INFO
	.align		4
.L_27:
        /*0088*/ 	.byte	0x04, 0x17
        /*008a*/ 	.short	(.L_29 - .L_28)
.L_28:
        /*008c*/ 	.word	0x00000000
        /*0090*/ 	.short	0x0004
        /*0092*/ 	.short	0x0020
        /*0094*/ 	.byte	0x00, 0xf4, 0x21, 0x00


	//----- nvinfo : EIATTR_KPARAM_INFO
	.align		4
.L_29:
        /*0098*/ 	.byte	0x04, 0x17
        /*009a*/ 	.short	(.L_31 - .L_30)
.L_30:
        /*009c*/ 	.word	0x00000000
        /*00a0*/ 	.short	0x0003
        /*00a2*/ 	.short	0x0018
        /*00a4*/ 	.byte	0x00, 0xf4, 0x21, 0x00


	//----- nvinfo : EIATTR_KPARAM_INFO
	.align		4
.L_31:
        /*00a8*/ 	.byte	0x04, 0x17
        /*00aa*/ 	.short	(.L_33 - .L_32)
.L_32:
        /*00ac*/ 	.word	0x00000000
        /*00b0*/ 	.short	0x0002
        /*00b2*/ 	.short	0x0010
        /*00b4*/ 	.byte	0x00, 0xf4, 0x21, 0x00


	//----- nvinfo : EIATTR_KPARAM_INFO
	.align		4
.L_33:
        /*00b8*/ 	.byte	0x04, 0x17
        /*00ba*/ 	.short	(.L_35 - .L_34)
.L_34:
        /*00bc*/ 	.word	0x00000000
        /*00c0*/ 	.short	0x0001
        /*00c2*/ 	.short	0x0008
        /*00c4*/ 	.byte	0x00, 0xf4, 0x21, 0x00


	//----- nvinfo : EIATTR_KPARAM_INFO
	.align		4
.L_35:
        /*00c8*/ 	.byte	0x04, 0x17
        /*00ca*/ 	.short	(.L_37 - .L_36)
.L_36:
        /*00cc*/ 	.word	0x00000000
        /*00d0*/ 	.short	0x0000
        /*00d2*/ 	.short	0x0000
        /*00d4*/ 	.byte	0x00, 0xf4, 0x21, 0x00


	//----- nvinfo : EIATTR_SPARSE_MMA_MASK
	.align		4
.L_37:
        /*00d8*/ 	.byte	0x03, 0x50
        /*00da*/ 	.short	0x0000


	//----- nvinfo : EIATTR_MAXREG_COUNT
	.align		4
        /*00dc*/ 	.byte	0x03, 0x1b
        /*00de*/ 	.short	0x00ff


	//----- nvinfo : EIATTR_EXIT_INSTR_OFFSETS
	.align		4
        /*00e0*/ 	.byte	0x04, 0x1c
        /*00e2*/ 	.short	(.L_39 - .L_38)


	//   ....[0]....
.L_38:
        /*00e4*/ 	.word	0x000005a0


	//   ....[1]....
        /*00e8*/ 	.word	0x000005c0


	//----- nvinfo : EIATTR_REQNTID
	.align		4
.L_39:
        /*00ec*/ 	.byte	0x04, 0x10
        /*00ee*/ 	.short	(.L_41 - .L_40)
.L_40:
        /*00f0*/ 	.word	0x00000080
        /*00f4*/ 	.word	0x00000001
        /*00f8*/ 	.word	0x00000001


	//----- nvinfo : EIATTR_CBANK_PARAM_SIZE
	.align		4
.L_41:
        /*00fc*/ 	.byte	0x03, 0x19
        /*00fe*/ 	.short	0x0064


	//----- nvinfo : EIATTR_PARAM_CBANK
	.align		4
        /*0100*/ 	.byte	0x04, 0x0a
        /*0102*/ 	.short	(.L_43 - .L_42)
	.align		4
.L_42:
        /*0104*/ 	.word	index@(.nv.constant0.triton_poi_fused__native_batch_norm_legit_no_training_add_relu_threshold_backward_1)
        /*0108*/ 	.short	0x0210
        /*010a*/ 	.short	0x0064


	//----- nvinfo : EIATTR_SW_WAR
	.align		4
.L_43:
        /*010c*/ 	.byte	0x04, 0x36
        /*010e*/ 	.short	(.L_45 - .L_44)
.L_44:
        /*0110*/ 	.word	0x00000008
.L_45:


//--------------------- .nv.callgraph             --------------------------
	.section	.nv.callgraph,"",@"SHT_CUDA_CALLGRAPH"
	.align	4
	.sectionentsize	8
	.align		4
        /*0000*/ 	.word	0x00000000
	.align		4
        /*0004*/ 	.word	0xffffffff
	.align		4
        /*0008*/ 	.word	0x00000000
	.align		4
        /*000c*/ 	.word	0xfffffffe
	.align		4
        /*0010*/ 	.word	0x00000000
	.align		4
        /*0014*/ 	.word	0xfffffffd
	.align		4
        /*0018*/ 	.word	0x00000000
	.align		4
        /*001c*/ 	.word	0xfffffffc


//--------------------- .nv.constant4             --------------------------
	.section	.nv.constant4,"a",@progbits
	.align	8
	.align		8
.nv.constant4:
        /*0000*/ 	.dword	_$_str
	.align		8
        /*0008*/ 	.dword	_$_str_$_2


//--------------------- .text.triton_poi_fused__native_batch_norm_legit_no_training_add_relu_threshold_backward_1 --------------------------
	.section	.text.triton_poi_fused__native_batch_norm_legit_no_training_add_relu_threshold_backward_1,"ax",@progbits
	.align	128
        .global         triton_poi_fused__native_batch_norm_legit_no_training_add_relu_threshold_backward_1
        .type           triton_poi_fused__native_batch_norm_legit_no_training_add_relu_threshold_backward_1,@function
        .size           triton_poi_fused__native_batch_norm_legit_no_training_add_relu_threshold_backward_1,(.L_x_1 - triton_poi_fused__native_batch_norm_legit_no_training_add_relu_threshold_backward_1)
        .other          triton_poi_fused__native_batch_norm_legit_no_training_add_relu_threshold_backward_1,@"STO_CUDA_ENTRY STV_DEFAULT"
triton_poi_fused__native_batch_norm_legit_no_training_add_relu_threshold_backward_1:
.text.triton_poi_fused__native_batch_norm_legit_no_training_add_relu_threshold_backward_1:
[----:B------:R-:W0:Y:S01]  /*0000*/  LDC R1, c[0x0][0x28] ;  /* 0x00000a00ff017b82 */ /* 0x000e220000000800 */
[----:B------:R-:W1:Y:S07]  /*0010*/  S2R R4, SR_TID.X ;  /* 0x0000000000047919 */ /* 0x000e6e0000002100 */
[----:B------:R-:W2:Y:S01]  /*0020*/  LDC.64 R6, c[0x0][0x250] ;  /* 0x00009400ff067b82 */ /* 0x000ea20000000a00 */
[----:B------:R-:W-:Y:S01]  /*0030*/  HFMA2.MMA R5, -RZ, RZ, 0, 0 ;  /* 0x00000000ff057435 */ /* 0x000fe200000001ff */
[----:B------:R-:W-:Y:S01]  /*0040*/  ULDC.64 UR4, c[0x0][0x208] ;  /* 0x0000820000047ab9 */ /* 0x000fe20000000a00 */
[----:B------:R-:W3:Y:S05]  /*0050*/  S2R R3, SR_CTAID.X ;  /* 0x0000000000037919 */ /* 0x000eea0000002500 */
[----:B------:R-:W4:Y:S01]  /*0060*/  LDC.64 R24, c[0x0][0x228] ;  /* 0x00008a00ff187b82 */ /* 0x000f220000000a00 */
[----:B------:R-:W-:Y:S01]  /*0070*/  CS2R R8, SRZ ;  /* 0x0000000000087805 */ /* 0x000fe2000001ff00 */
[----:B------:R-:W-:-:S06]  /*0080*/  ULDC.64 UR6, c[0x0][0x268] ;  /* 0x00009a0000067ab9 */ /* 0x000fcc0000000a00 */
[----:B------:R-:W5:Y:S08]  /*0090*/  LDC.64 R26, c[0x0][0x240] ;  /* 0x00009000ff1a7b82 */ /* 0x000f700000000a00 */
[----:B------:R-:W4:Y:S01]  /*00a0*/  LDC.64 R20, c[0x0][0x258] ;  /* 0x00009600ff147b82 */ /* 0x000f220000000a00 */
[----:B-1----:R-:W-:-:S07]  /*00b0*/  LOP3.LUT R4, R4, 0x7f, RZ, 0xc0, !PT ;  /* 0x0000007f04047812 */ /* 0x002fce00078ec0ff */
[----:B------:R-:W1:Y:S01]  /*00c0*/  LDC.64 R18, c[0x0][0x260] ;  /* 0x00009800ff127b82 */ /* 0x000e620000000a00 */
[----:B---3--:R-:W-:Y:S02]  /*00d0*/  SHF.R.S32.HI R0, RZ, 0x18, R3 ;  /* 0x00000018ff007819 */ /* 0x008fe40000011403 */
[----:B------:R-:W-:Y:S02]  /*00e0*/  LEA R4, R3, R4, 0x7 ;  /* 0x0000000403047211 */ /* 0x000fe400078e38ff */
[----:B------:R-:W-:-:S03]  /*00f0*/  SGXT R3, R0, 0x1 ;  /* 0x000000010003781a */ /* 0x000fc60000000200 */
[----:B------:R-:W3:Y:S01]  /*0100*/  LDC.64 R14, c[0x0][0x218] ;  /* 0x00008600ff0e7b82 */ /* 0x000ee20000000a00 */
[----:B------:R-:W-:Y:S02]  /*0110*/  ISETP.GE.AND P0, PT, R4, 0x100, PT ;  /* 0x000001000400780c */ /* 0x000fe40003f06270 */
[----:B------:R-:W-:-:S04]  /*0120*/  LEA.HI R3, R3, R4, RZ, 0x4 ;  /* 0x0000000403037211 */ /* 0x000fc800078f20ff */
[----:B------:R-:W-:Y:S01]  /*0130*/  SHF.R.S32.HI R3, RZ, 0x4, R3 ;  /* 0x00000004ff037819 */ /* 0x000fe20000011403 */
[----:B------:R-:W1:Y:S03]  /*0140*/  LDC.64 R16, c[0x0][0x220] ;  /* 0x00008800ff107b82 */ /* 0x000e660000000a00 */
[----:B------:R-:W-:-:S04]  /*0150*/  LEA.HI R0, R3, R3, RZ, 0x2 ;  /* 0x0000000303007211 */ /* 0x000fc800078f10ff */
[----:B------:R-:W-:Y:S01]  /*0160*/  LOP3.LUT R0, R0, 0xfffffffc, RZ, 0xc0, !PT ;  /* 0xfffffffc00007812 */ /* 0x000fe200078ec0ff */
[----:B------:R-:W1:Y:S03]  /*0170*/  LDC.64 R12, c[0x0][0x230] ;  /* 0x00008c00ff0c7b82 */ /* 0x000e660000000a00 */
[----:B------:R-:W-:-:S05]  /*0180*/  IADD3 R23, R3, -R0, RZ ;  /* 0x8000000003177210 */ /* 0x000fca0007ffe0ff */
[C---:B--2---:R-:W-:Y:S01]  /*0190*/  IMAD.WIDE R6, R23.reuse, 0x4, R6 ;  /* 0x0000000417067825 */ /* 0x044fe200078e0206 */
[----:B------:R-:W2:Y:S04]  /*01a0*/  LDC.64 R2, c[0x0][0x248] ;  /* 0x00009200ff027b82 */ /* 0x000ea80000000a00 */
[----:B------:R5:W3:Y:S01]  /*01b0*/  @!P0 LDG.E.EL R5, desc[UR4][R6.64] ;  /* 0x0000000406058981 */ /* 0x000ae2000c2e1900 */
[----:B----4-:R-:W-:-:S03]  /*01c0*/  IMAD.WIDE R24, R23, 0x4, R24 ;  /* 0x0000000417187825 */ /* 0x010fc600078e0218 */
[----:B------:R-:W4:Y:S02]  /*01d0*/  LDC.64 R10, c[0x0][0x238] ;  /* 0x00008e00ff0a7b82 */ /* 0x000f240000000a00 */
[----:B------:R5:W3:Y:S02]  /*01e0*/  @!P0 LDG.E.EL R8, desc[UR4][R24.64] ;  /* 0x0000000418088981 */ /* 0x000ae4000c2e1900 */
[----:B-----5:R-:W-:Y:S01]  /*01f0*/  CS2R R6, SRZ ;  /* 0x0000000000067805 */ /* 0x020fe2000001ff00 */
[----:B------:R-:W-:-:S04]  /*0200*/  IMAD.WIDE R24, R4, 0x4, R26 ;  /* 0x0000000404187825 */ /* 0x000fc800078e021a */
[C---:B--2---:R-:W-:Y:S01]  /*0210*/  IMAD.WIDE R26, R23.reuse, 0x4, R2 ;  /* 0x00000004171a7825 */ /* 0x044fe200078e0202 */
[----:B------:R-:W2:Y:S04]  /*0220*/  @!P0 LDG.E R7, desc[UR4][R24.64] ;  /* 0x0000000418078981 */ /* 0x000ea8000c1e1900 */
[----:B------:R-:W2:Y:S01]  /*0230*/  @!P0 LDG.E.EL R6, desc[UR4][R26.64] ;  /* 0x000000041a068981 */ /* 0x000ea2000c2e1900 */
[----:B------:R-:W-:Y:S02]  /*0240*/  CS2R R2, SRZ ;  /* 0x0000000000027805 */ /* 0x000fe4000001ff00 */
[----:B------:R-:W-:Y:S01]  /*0250*/  MOV R0, RZ ;  /* 0x000000ff00007202 */ /* 0x000fe20000000f00 */
[----:B0-----:R-:W-:-:S04]  /*0260*/  IMAD.WIDE R20, R23, 0x4, R20 ;  /* 0x0000000417147825 */ /* 0x001fc800078e0214 */
[C---:B-1----:R-:W-:Y:S01]  /*0270*/  IMAD.WIDE R18, R23.reuse, 0x4, R18 ;  /* 0x0000000417127825 */ /* 0x042fe200078e0212 */
[----:B------:R-:W5:Y:S03]  /*0280*/  @!P0 LDG.E.EL R3, desc[UR4][R20.64] ;  /* 0x0000000414038981 */ /* 0x000f66000c2e1900 */
[----:B---3--:R-:W-:Y:S01]  /*0290*/  IMAD.WIDE R14, R4, 0x4, R14 ;  /* 0x00000004040e7825 */ /* 0x008fe200078e020e */
[----:B------:R-:W5:Y:S03]  /*02a0*/  @!P0 LDG.E.EL R0, desc[UR4][R18.64] ;  /* 0x0000000412008981 */ /* 0x000f66000c2e1900 */
[C---:B------:R-:W-:Y:S01]  /*02b0*/  IMAD.WIDE R16, R23.reuse, 0x4, R16 ;  /* 0x0000000417107825 */ /* 0x040fe200078e0210 */
[----:B------:R-:W3:Y:S03]  /*02c0*/  @!P0 LDG.E R2, desc[UR4][R14.64] ;  /* 0x000000040e028981 */ /* 0x000ee6000c1e1900 */
[C---:B------:R-:W-:Y:S01]  /*02d0*/  IMAD.WIDE R12, R23.reuse, 0x4, R12 ;  /* 0x00000004170c7825 */ /* 0x040fe200078e020c */
[----:B------:R-:W3:Y:S03]  /*02e0*/  @!P0 LDG.E.EL R9, desc[UR4][R16.64] ;  /* 0x0000000410098981 */ /* 0x000ee6000c2e1900 */
[----:B----4-:R-:W-:Y:S01]  /*02f0*/  IMAD.WIDE R22, R23, 0x4, R10 ;  /* 0x0000000417167825 */ /* 0x010fe200078e020a */
[----:B------:R-:W-:-:S06]  /*0300*/  CS2R R10, SRZ ;  /* 0x00000000000a7805 */ /* 0x000fcc000001ff00 */
[----:B------:R0:W4:Y:S04]  /*0310*/  @!P0 LDG.E.EL R11, desc[UR4][R12.64] ;  /* 0x000000040c0b8981 */ /* 0x000128000c2e1900 */
[----:B------:R-:W4:Y:S01]  /*0320*/  @!P0 LDG.E.EL R10, desc[UR4][R22.64] ;  /* 0x00000004160a8981 */ /* 0x000f22000c2e1900 */
[----:B0-----:R-:W-:Y:S01]  /*0330*/  HFMA2.MMA R12, -RZ, RZ, 1.625, 0 ;  /* 0x3e800000ff0c7435 */ /* 0x001fe200000001ff */
[----:B------:R-:W-:-:S04]  /*0340*/  FADD R24, R5, 9.9999997473787516356e-06 ;  /* 0x3727c5ac05187421 */ /* 0x000fc80000000000 */
[----:B------:R-:W0:Y:S01]  /*0350*/  MUFU.SQRT R14, R24 ;  /* 0x00000018000e7308 */ /* 0x000e220000002000 */
[----:B------:R-:W-:-:S07]  /*0360*/  FADD R8, R8, 9.9999997473787516356e-06 ;  /* 0x3727c5ac08087421 */ /* 0x000fce0000000000 */
[----:B------:R-:W1:Y:S01]  /*0370*/  MUFU.SQRT R5, R8 ;  /* 0x0000000800057308 */ /* 0x000e620000002000 */
[C---:B0-----:R-:W-:Y:S02]  /*0380*/  FSETP.GT.AND P2, PT, R14.reuse, 8.50705917302346158658e+37, PT ;  /* 0x7e8000000e00780b */ /* 0x041fe40003f44000 */
[----:B------:R-:W-:Y:S02]  /*0390*/  FSETP.GEU.AND P4, PT, R14, 1.175494350822287508e-38, PT ;  /* 0x008000000e00780b */ /* 0x000fe40003f8e000 */
[C---:B-1----:R-:W-:Y:S02]  /*03a0*/  FSETP.GT.AND P1, PT, R5.reuse, 8.50705917302346158658e+37, PT ;  /* 0x7e8000000500780b */ /* 0x042fe40003f24000 */
[----:B------:R-:W-:-:S07]  /*03b0*/  FSETP.GEU.AND P3, PT, R5, 1.175494350822287508e-38, PT ;  /* 0x008000000500780b */ /* 0x000fce0003f6e000 */
[----:B------:R-:W-:-:S04]  /*03c0*/  @P2 FMUL R14, R14, 0.25 ;  /* 0x3e8000000e0e2820 */ /* 0x000fc80000400000 */
[----:B------:R-:W-:Y:S01]  /*03d0*/  @!P4 FMUL R14, R14, 16777216 ;  /* 0x4b8000000e0ec820 */ /* 0x000fe20000400000 */
[----:B------:R-:W-:-:S05]  /*03e0*/  @P1 FMUL R5, R5, 0.25 ;  /* 0x3e80000005051820 */ /* 0x000fca0000400000 */
[----:B------:R-:W0:Y:S01]  /*03f0*/  MUFU.RCP R14, R14 ;  /* 0x0000000e000e7308 */ /* 0x000e220000001000 */
[----:B------:R-:W-:Y:S01]  /*0400*/  FSEL R13, R12, 1, P2 ;  /* 0x3f8000000c0d7808 */ /* 0x000fe20001000000 */
[----:B------:R-:W-:Y:S01]  /*0410*/  @!P3 FMUL R5, R5, 16777216 ;  /* 0x4b8000000505b820 */ /* 0x000fe20000400000 */
[----:B--2---:R-:W-:-:S03]  /*0420*/  FADD R6, -R6, R7 ;  /* 0x0000000706067221 */ /* 0x004fc60000000100 */
[----:B------:R-:W-:Y:S02]  /*0430*/  @!P4 FMUL R13, R13, 16777216 ;  /* 0x4b8000000d0dc820 */ /* 0x000fe40000400000 */
[----:B------:R-:W1:Y:S01]  /*0440*/  MUFU.RCP R5, R5 ;  /* 0x0000000500057308 */ /* 0x000e620000001000 */
[----:B------:R-:W-:Y:S01]  /*0450*/  FSEL R8, R12, 1, P1 ;  /* 0x3f8000000c087808 */ /* 0x000fe20000800000 */
[----:B0-----:R-:W-:-:S04]  /*0460*/  FMUL R13, R14, R13 ;  /* 0x0000000d0e0d7220 */ /* 0x001fc80000400000 */
[----:B------:R-:W-:Y:S02]  /*0470*/  FMUL R13, R6, R13 ;  /* 0x0000000d060d7220 */ /* 0x000fe40000400000 */
[----:B------:R-:W0:Y:S01]  /*0480*/  LDC.64 R6, c[0x0][0x210] ;  /* 0x00008400ff067b82 */ /* 0x000e220000000a00 */
[----:B------:R-:W-:Y:S01]  /*0490*/  @!P3 FMUL R8, R8, 16777216 ;  /* 0x4b8000000808b820 */ /* 0x000fe20000400000 */
[----:B-----5:R-:W-:Y:S01]  /*04a0*/  FFMA R0, R13, R3, R0 ;  /* 0x000000030d007223 */ /* 0x020fe20000000000 */
[----:B---3--:R-:W-:Y:S02]  /*04b0*/  FADD R9, -R9, R2 ;  /* 0x0000000209097221 */ /* 0x008fe40000000100 */
[----:B-1----:R-:W-:Y:S02]  /*04c0*/  FMUL R8, R5, R8 ;  /* 0x0000000805087220 */ /* 0x002fe40000400000 */
[----:B------:R-:W-:Y:S02]  /*04d0*/  FSETP.GEU.AND P1, PT, R0, RZ, PT ;  /* 0x000000ff0000720b */ /* 0x000fe40003f2e000 */
[----:B------:R-:W-:-:S02]  /*04e0*/  FMUL R9, R8, R9 ;  /* 0x0000000908097220 */ /* 0x000fc40000400000 */
[----:B------:R-:W-:Y:S02]  /*04f0*/  FSEL R0, R0, RZ, P1 ;  /* 0x000000ff00007208 */ /* 0x000fe40000800000 */
[----:B----4-:R-:W-:-:S04]  /*0500*/  FFMA R9, R9, R11, R10 ;  /* 0x0000000b09097223 */ /* 0x010fc8000000000a */
[C---:B------:R-:W-:Y:S01]  /*0510*/  FADD R2, R9.reuse, R0 ;  /* 0x0000000009027221 */ /* 0x040fe20000000000 */
[----:B------:R-:W-:-:S04]  /*0520*/  FSETP.GEU.AND P1, PT, R9, -R0, PT ;  /* 0x800000000900720b */ /* 0x000fc80003f2e000 */
[----:B------:R-:W-:Y:S01]  /*0530*/  FSEL R5, R2, RZ, P1 ;  /* 0x000000ff02057208 */ /* 0x000fe20000800000 */
[C---:B0-----:R-:W-:Y:S01]  /*0540*/  IMAD.WIDE R6, R4.reuse, 0x4, R6 ;  /* 0x0000000404067825 */ /* 0x041fe200078e0206 */
[----:B------:R-:W-:Y:S02]  /*0550*/  IADD3 R2, P1, R4, UR6, RZ ;  /* 0x0000000604027c10 */ /* 0x000fe4000ff3e0ff */
[----:B------:R-:W-:Y:S02]  /*0560*/  FSETP.GTU.AND P2, PT, R5, RZ, PT ;  /* 0x000000ff0500720b */ /* 0x000fe40003f4c000 */
[----:B------:R-:W-:Y:S01]  /*0570*/  LEA.HI.X.SX32 R3, R4, UR7, 0x1, P1 ;  /* 0x0000000704037c11 */ /* 0x000fe200088f0eff */
[----:B------:R0:W-:Y:S01]  /*0580*/  @!P0 STG.E desc[UR4][R6.64], R5 ;  /* 0x0000000506008986 */ /* 0x0001e2000c101904 */
[----:B------:R-:W-:Y:S01]  /*0590*/  SEL R9, RZ, 0x1, P2 ;  /* 0x00000001ff097807 */ /* 0x000fe20001000000 */
[----:B0-----:R-:W-:Y:S08]  /*05a0*/  @P0 EXIT ;  /* 0x000000000000094d */ /* 0x001ff00003800000 */
[----:B------:R-:W-:Y:S01]  /*05b0*/  STG.E.U8 desc[UR4][R2.64], R9 ;  /* 0x0000000902007986 */ /* 0x000fe2000c101104 */
[----:B------:R-:W-:Y:S05]  /*05c0*/  EXIT ;  /* 0x000000000000794d */ /* 0x000fea0003800000 */
.L_x_0:
[----:B------:R-:W-:-:S00]  /*05d0*/  BRA `(.L_x_0) ;  /* 0xfffffffc00fc7947 */ /* 0x000fc0000383ffff */
[----:B------:R-:W-:-:S00]  /*05e0*/  NOP ;  /* 0x0000000000007918 */ /* 0x000fc00000000000 */
        /* <DEDUP_REMOVED lines=9> */
.L_x_1:


//--------------------- .nv.global.init           --------------------------
	.section	.nv.global.init,"aw",@progbits
.nv.global.init:
	.type		_$_str,@object
	.size		_$_str,(_$_str_$_2 - _$_str)
_$_str:
        /*0000*/ 	.byte	0x5f, 0x5f, 0x43, 0x55, 0x44, 0x41, 0x5f, 0x46, 0x54, 0x5a, 0x00
	.type		_$_str_$_2,@object
	.size		_$_str_$_2,(.L_1 - _$_str_$_2)
_$_str_$_2:
        /*000b*/ 	.byte	0x5f, 0x5f, 0x43, 0x55, 0x44, 0x41, 0x5f, 0x50, 0x52, 0x45, 0x43, 0x5f, 0x53, 0x51, 0x52, 0x54
        /*001b*/ 	.byte	0x00
.L_1:


//--------------------- .nv.constant0.triton_poi_fused__native_batch_norm_legit_no_training_add_relu_threshold_backward_1 --------------------------
	.section	.nv.constant0.triton_poi_fused__native_batch_norm_legit_no_training_add_relu_threshold_backward_1,"a",@progbits
	.sectionflags	@""
	.align	4
.nv.constant0.triton_poi_fused__native_batch_norm_legit_no_training_add_relu_threshold_backward_1:
	.zero		628
